//
// Generated by NVIDIA NVVM Compiler
//
// Compiler Build ID: CL-36424714
// Cuda compilation tools, release 13.0, V13.0.88
// Based on NVVM 20.0.0
//

.version 9.0
.target sm_100
.address_size 64

	// .globl	_Z28parallelMatrixMultiplicationPiS_S_i

.visible .entry _Z28parallelMatrixMultiplicationPiS_S_i(
	.param .u64 .ptr .align 1 _Z28parallelMatrixMultiplicationPiS_S_i_param_0,
	.param .u64 .ptr .align 1 _Z28parallelMatrixMultiplicationPiS_S_i_param_1,
	.param .u64 .ptr .align 1 _Z28parallelMatrixMultiplicationPiS_S_i_param_2,
	.param .u32 _Z28parallelMatrixMultiplicationPiS_S_i_param_3
)
{
	.reg .pred 	%p<10>;
	.reg .b32 	%r<105>;
	.reg .b64 	%rd<67>;

	ld.param.u64 	%rd14, [_Z28parallelMatrixMultiplicationPiS_S_i_param_0];
	ld.param.u64 	%rd15, [_Z28parallelMatrixMultiplicationPiS_S_i_param_1];
	ld.param.u32 	%r30, [_Z28parallelMatrixMultiplicationPiS_S_i_param_3];
	cvta.to.global.u64 	%rd1, %rd15;
	cvta.to.global.u64 	%rd2, %rd14;
	mov.u32 	%r31, %ctaid.y;
	mov.u32 	%r32, %ntid.y;
	mov.u32 	%r33, %tid.y;
	mad.lo.s32 	%r1, %r31, %r32, %r33;
	mov.u32 	%r34, %ctaid.x;
	mov.u32 	%r35, %ntid.x;
	mov.u32 	%r36, %tid.x;
	mad.lo.s32 	%r2, %r34, %r35, %r36;
	max.s32 	%r37, %r1, %r2;
	setp.ge.s32 	%p1, %r37, %r30;
	@%p1 bra 	$L__BB0_13;
	mul.lo.s32 	%r3, %r30, %r1;
	and.b32  	%r4, %r30, 7;
	setp.lt.u32 	%p2, %r30, 8;
	mov.b32 	%r99, 0;
	mov.u32 	%r104, %r99;
	@%p2 bra 	$L__BB0_4;
	and.b32  	%r99, %r30, 2147483640;
	neg.s32 	%r93, %r99;
	mul.wide.s32 	%rd16, %r30, 4;
	add.s64 	%rd3, %rd1, %rd16;
	shl.b32 	%r7, %r30, 3;
	mul.wide.s32 	%rd17, %r30, 8;
	add.s64 	%rd4, %rd1, %rd17;
	mul.wide.s32 	%rd18, %r30, 12;
	add.s64 	%rd5, %rd1, %rd18;
	mul.wide.s32 	%rd19, %r30, 16;
	add.s64 	%rd6, %rd1, %rd19;
	mul.wide.s32 	%rd20, %r30, 20;
	add.s64 	%rd7, %rd1, %rd20;
	mul.wide.s32 	%rd21, %r30, 24;
	add.s64 	%rd8, %rd1, %rd21;
	mul.wide.s32 	%rd22, %r30, 28;
	add.s64 	%rd9, %rd1, %rd22;
	mul.wide.u32 	%rd23, %r3, 4;
	add.s64 	%rd24, %rd23, %rd2;
	add.s64 	%rd66, %rd24, 16;
	mov.b32 	%r104, 0;
	mov.u32 	%r92, %r2;
$L__BB0_3:
	.pragma "nounroll";
	mul.wide.s32 	%rd25, %r92, 4;
	add.s64 	%rd26, %rd3, %rd25;
	add.s64 	%rd27, %rd4, %rd25;
	add.s64 	%rd28, %rd5, %rd25;
	add.s64 	%rd29, %rd6, %rd25;
	add.s64 	%rd30, %rd7, %rd25;
	add.s64 	%rd31, %rd8, %rd25;
	add.s64 	%rd32, %rd9, %rd25;
	add.s64 	%rd33, %rd1, %rd25;
	ld.global.u32 	%r41, [%rd66+-16];
	ld.global.u32 	%r42, [%rd33];
	mad.lo.s32 	%r43, %r42, %r41, %r104;
	ld.global.u32 	%r44, [%rd66+-12];
	ld.global.u32 	%r45, [%rd26];
	mad.lo.s32 	%r46, %r45, %r44, %r43;
	ld.global.u32 	%r47, [%rd66+-8];
	ld.global.u32 	%r48, [%rd27];
	mad.lo.s32 	%r49, %r48, %r47, %r46;
	ld.global.u32 	%r50, [%rd66+-4];
	ld.global.u32 	%r51, [%rd28];
	mad.lo.s32 	%r52, %r51, %r50, %r49;
	ld.global.u32 	%r53, [%rd66];
	ld.global.u32 	%r54, [%rd29];
	mad.lo.s32 	%r55, %r54, %r53, %r52;
	ld.global.u32 	%r56, [%rd66+4];
	ld.global.u32 	%r57, [%rd30];
	mad.lo.s32 	%r58, %r57, %r56, %r55;
	ld.global.u32 	%r59, [%rd66+8];
	ld.global.u32 	%r60, [%rd31];
	mad.lo.s32 	%r61, %r60, %r59, %r58;
	ld.global.u32 	%r62, [%rd66+12];
	ld.global.u32 	%r63, [%rd32];
	mad.lo.s32 	%r104, %r63, %r62, %r61;
	add.s32 	%r93, %r93, 8;
	add.s32 	%r92, %r92, %r7;
	add.s64 	%rd66, %rd66, 32;
	setp.ne.s32 	%p3, %r93, 0;
	@%p3 bra 	$L__BB0_3;
$L__BB0_4:
	setp.eq.s32 	%p4, %r4, 0;
	@%p4 bra 	$L__BB0_12;
	and.b32  	%r17, %r30, 3;
	setp.lt.u32 	%p5, %r4, 4;
	@%p5 bra 	$L__BB0_7;
	add.s32 	%r65, %r99, %r3;
	mul.wide.u32 	%rd34, %r65, 4;
	add.s64 	%rd35, %rd2, %rd34;
	ld.global.u32 	%r66, [%rd35];
	mad.lo.s32 	%r67, %r99, %r30, %r2;
	mul.wide.s32 	%rd36, %r67, 4;
	add.s64 	%rd37, %rd1, %rd36;
	ld.global.u32 	%r68, [%rd37];
	mad.lo.s32 	%r69, %r68, %r66, %r104;
	cvt.u64.u32 	%rd38, %r3;
	cvt.u64.u32 	%rd39, %r99;
	add.s64 	%rd40, %rd39, %rd38;
	shl.b64 	%rd41, %rd40, 2;
	add.s64 	%rd42, %rd2, %rd41;
	ld.global.u32 	%r70, [%rd42+4];
	mul.wide.s32 	%rd43, %r30, 4;
	add.s64 	%rd44, %rd37, %rd43;
	ld.global.u32 	%r71, [%rd44];
	mad.lo.s32 	%r72, %r71, %r70, %r69;
	ld.global.u32 	%r73, [%rd42+8];
	add.s64 	%rd45, %rd44, %rd43;
	ld.global.u32 	%r74, [%rd45];
	mad.lo.s32 	%r75, %r74, %r73, %r72;
	ld.global.u32 	%r76, [%rd42+12];
	add.s64 	%rd46, %rd45, %rd43;
	ld.global.u32 	%r77, [%rd46];
	mad.lo.s32 	%r104, %r77, %r76, %r75;
	add.s32 	%r99, %r99, 4;
$L__BB0_7:
	setp.eq.s32 	%p6, %r17, 0;
	@%p6 bra 	$L__BB0_12;
	setp.eq.s32 	%p7, %r17, 1;
	@%p7 bra 	$L__BB0_10;
	add.s32 	%r79, %r99, %r3;
	mul.wide.u32 	%rd47, %r79, 4;
	add.s64 	%rd48, %rd2, %rd47;
	ld.global.u32 	%r80, [%rd48];
	mad.lo.s32 	%r81, %r99, %r30, %r2;
	mul.wide.s32 	%rd49, %r81, 4;
	add.s64 	%rd50, %rd1, %rd49;
	ld.global.u32 	%r82, [%rd50];
	mad.lo.s32 	%r83, %r82, %r80, %r104;
	cvt.u64.u32 	%rd51, %r3;
	cvt.u64.u32 	%rd52, %r99;
	add.s64 	%rd53, %rd52, %rd51;
	shl.b64 	%rd54, %rd53, 2;
	add.s64 	%rd55, %rd2, %rd54;
	ld.global.u32 	%r84, [%rd55+4];
	mul.wide.s32 	%rd56, %r30, 4;
	add.s64 	%rd57, %rd50, %rd56;
	ld.global.u32 	%r85, [%rd57];
	mad.lo.s32 	%r104, %r85, %r84, %r83;
	add.s32 	%r99, %r99, 2;
$L__BB0_10:
	and.b32  	%r86, %r30, 1;
	setp.eq.b32 	%p8, %r86, 1;
	not.pred 	%p9, %p8;
	@%p9 bra 	$L__BB0_12;
	add.s32 	%r87, %r99, %r3;
	mul.wide.u32 	%rd58, %r87, 4;
	add.s64 	%rd59, %rd2, %rd58;
	ld.global.u32 	%r88, [%rd59];
	mad.lo.s32 	%r89, %r99, %r30, %r2;
	mul.wide.s32 	%rd60, %r89, 4;
	add.s64 	%rd61, %rd1, %rd60;
	ld.global.u32 	%r90, [%rd61];
	mad.lo.s32 	%r104, %r90, %r88, %r104;
$L__BB0_12:
	ld.param.u64 	%rd65, [_Z28parallelMatrixMultiplicationPiS_S_i_param_2];
	add.s32 	%r91, %r3, %r2;
	cvta.to.global.u64 	%rd62, %rd65;
	mul.wide.s32 	%rd63, %r91, 4;
	add.s64 	%rd64, %rd62, %rd63;
	st.global.u32 	[%rd64], %r104;
$L__BB0_13:
	ret;

}


// ===== COMPILED SASS (sm_100) =====

	.target	sm_100

	.elftype	@"ET_EXEC"


//--------------------- .note.nv.tkinfo           --------------------------
	.section	.note.nv.tkinfo,"",@"SHT_NOTE"
	.sectionflags	@"SHF_NOTE_NV_TKINFO"
	.tkinfo
        /*0018*/ 	.word	0x00000002
        /*0030*/ 	.string	""
        /*0030*/ 	.string	"ptxas"
        /*0030*/ 	.string	"Cuda compilation tools, release 13.0, V13.0.88"
        /*0030*/ 	.string	"Build cuda_13.0.r13.0/compiler.36424714_0"
        /*0030*/ 	.string	"-arch sm_100 -m 64 "



//--------------------- .note.nv.cuinfo           --------------------------
	.section	.note.nv.cuinfo,"",@"SHT_NOTE"
	.sectionflags	@"SHF_NOTE_NV_CUINFO"
        /*0018*/ 	.short	0x0002
        /*001a*/ 	.short	0x0064
        /*001c*/ 	.short	0x0082
	.zero		2


//--------------------- .nv.info                  --------------------------
	.section	.nv.info,"",@"SHT_CUDA_INFO"
	.align	4


	//----- nvinfo : EIATTR_REGCOUNT
	.align		4
        /*0000*/ 	.byte	0x04, 0x2f
        /*0002*/ 	.short	(.L_1 - .L_0)
	.align		4
.L_0:
        /*0004*/ 	.word	index@(_Z28parallelMatrixMultiplicationPiS_S_i)
        /*0008*/ 	.word	0x0000001e


	//----- nvinfo : EIATTR_FRAME_SIZE
	.align		4
.L_1:
        /*000c*/ 	.byte	0x04, 0x11
        /*000e*/ 	.short	(.L_3 - .L_2)
	.align		4
.L_2:
        /*0010*/ 	.word	index@(_Z28parallelMatrixMultiplicationPiS_S_i)
        /*0014*/ 	.word	0x00000000


	//----- nvinfo : EIATTR_MIN_STACK_SIZE
	.align		4
.L_3:
        /*0018*/ 	.byte	0x04, 0x12
        /*001a*/ 	.short	(.L_5 - .L_4)
	.align		4
.L_4:
        /*001c*/ 	.word	index@(_Z28parallelMatrixMultiplicationPiS_S_i)
        /*0020*/ 	.word	0x00000000
.L_5:


//--------------------- .nv.compat                --------------------------
	.section	.nv.compat,"",@"SHT_CUDA_COMPAT_INFO"
	.align	4
        /*0000*/ 	.byte	0x02, 0x09, 0x00, 0x00, 0x02, 0x02, 0x01, 0x00, 0x02, 0x05, 0x05, 0x00, 0x03, 0x07, 0x01, 0x01
        /*0010*/ 	.byte	0x02, 0x03, 0x00, 0x00, 0x02, 0x06, 0x01, 0x00, 0x04, 0x0b, 0x08, 0x00, 0x09, 0x00, 0x00, 0x00
        /*0020*/ 	.byte	0x00, 0x00, 0x00, 0x00


//--------------------- .nv.info._Z28parallelMatrixMultiplicationPiS_S_i --------------------------
	.section	.nv.info._Z28parallelMatrixMultiplicationPiS_S_i,"",@"SHT_CUDA_INFO"
	.sectionflags	@""
	.align	4


	//----- nvinfo : EIATTR_CUDA_API_VERSION
	.align		4
        /*0000*/ 	.byte	0x04, 0x37
        /*0002*/ 	.short	(.L_7 - .L_6)
.L_6:
        /*0004*/ 	.word	0x00000082


	//----- nvinfo : EIATTR_KPARAM_INFO
	.align		4
.L_7:
        /*0008*/ 	.byte	0x04, 0x17
        /*000a*/ 	.short	(.L_9 - .L_8)
.L_8:
        /*000c*/ 	.word	0x00000000
        /*0010*/ 	.short	0x0003
        /*0012*/ 	.short	0x0018
        /*0014*/ 	.byte	0x00, 0xf0, 0x11, 0x00


	//----- nvinfo : EIATTR_KPARAM_INFO
	.align		4
.L_9:
        /*0018*/ 	.byte	0x04, 0x17
        /*001a*/ 	.short	(.L_11 - .L_10)
.L_10:
        /*001c*/ 	.word	0x00000000
        /*0020*/ 	.short	0x0002
        /*0022*/ 	.short	0x0010
        /*0024*/ 	.byte	0x00, 0xf5, 0x21, 0x00


	//----- nvinfo : EIATTR_KPARAM_INFO
	.align		4
.L_11:
        /*0028*/ 	.byte	0x04, 0x17
        /*002a*/ 	.short	(.L_13 - .L_12)
.L_12:
        /*002c*/ 	.word	0x00000000
        /*0030*/ 	.short	0x0001
        /*0032*/ 	.short	0x0008
        /*0034*/ 	.byte	0x00, 0xf5, 0x21, 0x00


	//----- nvinfo : EIATTR_KPARAM_INFO
	.align		4
.L_13:
        /*0038*/ 	.byte	0x04, 0x17
        /*003a*/ 	.short	(.L_15 - .L_14)
.L_14:
        /*003c*/ 	.word	0x00000000
        /*0040*/ 	.short	0x0000
        /*0042*/ 	.short	0x0000
        /*0044*/ 	.byte	0x00, 0xf5, 0x21, 0x00


	//----- nvinfo : EIATTR_SPARSE_MMA_MASK
	.align		4
.L_15:
        /*0048*/ 	.byte	0x03, 0x50
        /*004a*/ 	.short	0x0000


	//----- nvinfo : EIATTR_MAXREG_COUNT
	.align		4
        /*004c*/ 	.byte	0x03, 0x1b
        /*004e*/ 	.short	0x00ff


	//----- nvinfo : EIATTR_MERCURY_ISA_VERSION
	.align		4
        /*0050*/ 	.byte	0x03, 0x5f
        /*0052*/ 	.short	0x0101


	//----- nvinfo : EIATTR_VRC_CTA_INIT_COUNT
	.align		4
        /*0054*/ 	.byte	0x02, 0x4a
	.zero		1
	.zero		1


	//----- nvinfo : EIATTR_EXIT_INSTR_OFFSETS
	.align		4
        /*0058*/ 	.byte	0x04, 0x1c
        /*005a*/ 	.short	(.L_17 - .L_16)


	//   ....[0]....
.L_16:
        /*005c*/ 	.word	0x000000c0


	//   ....[1]....
        /*0060*/ 	.word	0x00000a90


	//----- nvinfo : EIATTR_CBANK_PARAM_SIZE
	.align		4
.L_17:
        /*0064*/ 	.byte	0x03, 0x19
        /*0066*/ 	.short	0x001c


	//----- nvinfo : EIATTR_PARAM_CBANK
	.align		4
        /*0068*/ 	.byte	0x04, 0x0a
        /*006a*/ 	.short	(.L_19 - .L_18)
	.align		4
.L_18:
        /*006c*/ 	.word	index@(.nv.constant0._Z28parallelMatrixMultiplicationPiS_S_i)
        /*0070*/ 	.short	0x0380
        /*0072*/ 	.short	0x001c


	//----- nvinfo : EIATTR_SW_WAR
	.align		4
.L_19:
        /*0074*/ 	.byte	0x04, 0x36
        /*0076*/ 	.short	(.L_21 - .L_20)
.L_20:
        /*0078*/ 	.word	0x00000008
.L_21:


//--------------------- .nv.callgraph             --------------------------
	.section	.nv.callgraph,"",@"SHT_CUDA_CALLGRAPH"
	.align	4
	.sectionentsize	8
	.align		4
        /*0000*/ 	.word	0x00000000
	.align		4
        /*0004*/ 	.word	0xffffffff
	.align		4
        /*0008*/ 	.word	0x00000000
	.align		4
        /*000c*/ 	.word	0xfffffffe
	.align		4
        /*0010*/ 	.word	0x00000000
	.align		4
        /*0014*/ 	.word	0xfffffffd
	.align		4
        /*0018*/ 	.word	0x00000000
	.align		4
        /*001c*/ 	.word	0xfffffffc


//--------------------- .text._Z28parallelMatrixMultiplicationPiS_S_i --------------------------
	.section	.text._Z28parallelMatrixMultiplicationPiS_S_i,"ax",@progbits
	.align	128
        .global         _Z28parallelMatrixMultiplicationPiS_S_i
        .type           _Z28parallelMatrixMultiplicationPiS_S_i,@function
        .size           _Z28parallelMatrixMultiplicationPiS_S_i,(.L_x_5 - _Z28parallelMatrixMultiplicationPiS_S_i)
        .other          _Z28parallelMatrixMultiplicationPiS_S_i,@"STO_CUDA_ENTRY STV_DEFAULT"
_Z28parallelMatrixMultiplicationPiS_S_i:
.text._Z28parallelMatrixMultiplicationPiS_S_i:
[----:B------:R-:W-:Y:S01]  /*0000*/  LDC R1, c[0x0][0x37c] ;  /* 0x0000df00ff017b82 */ /* 0x000fe20000000800 */
[----:B------:R-:W0:Y:S07]  /*0010*/  S2R R0, SR_TID.Y ;  /* 0x0000000000007919 */ /* 0x000e2e0000002200 */
[----:B------:R-:W0:Y:S01]  /*0020*/  S2UR UR4, SR_CTAID.Y ;  /* 0x00000000000479c3 */ /* 0x000e220000002600 */
[----:B------:R-:W1:Y:S01]  /*0030*/  LDCU UR20, c[0x0][0x398] ;  /* 0x00007300ff1477ac */ /* 0x000e620008000800 */
[----:B------:R-:W2:Y:S06]  /*0040*/  S2R R3, SR_TID.X ;  /* 0x0000000000037919 */ /* 0x000eac0000002100 */
[----:B------:R-:W0:Y:S08]  /*0050*/  LDC R13, c[0x0][0x364] ;  /* 0x0000d900ff0d7b82 */ /* 0x000e300000000800 */
[----:B------:R-:W2:Y:S08]  /*0060*/  S2UR UR5, SR_CTAID.X ;  /* 0x00000000000579c3 */ /* 0x000eb00000002500 */
[----:B------:R-:W2:Y:S01]  /*0070*/  LDC R2, c[0x0][0x360] ;  /* 0x0000d800ff027b82 */ /* 0x000ea20000000800 */
[----:B0-----:R-:W-:-:S02]  /*0080*/  IMAD R13, R13, UR4, R0 ;  /* 0x000000040d0d7c24 */ /* 0x001fc4000f8e0200 */
[----:B--2---:R-:W-:-:S05]  /*0090*/  IMAD R0, R2, UR5, R3 ;  /* 0x0000000502007c24 */ /* 0x004fca000f8e0203 */
[----:B------:R-:W-:-:S04]  /*00a0*/  VIMNMX R2, PT, PT, R13, R0, !PT ;  /* 0x000000000d027248 */ /* 0x000fc80007fe0100 */
[----:B-1----:R-:W-:-:S13]  /*00b0*/  ISETP.GE.AND P0, PT, R2, UR20, PT ;  /* 0x0000001402007c0c */ /* 0x002fda000bf06270 */
[----:B------:R-:W-:Y:S05]  /*00c0*/  @P0 EXIT ;  /* 0x000000000000094d */ /* 0x000fea0003800000 */
[----:B------:R-:W-:Y:S01]  /*00d0*/  UISETP.GE.U32.AND UP0, UPT, UR20, 0x8, UPT ;  /* 0x000000081400788c */ /* 0x000fe2000bf06070 */
[----:B------:R-:W-:Y:S02]  /*00e0*/  HFMA2 R12, -RZ, RZ, 0, 0 ;  /* 0x00000000ff0c7431 */ /* 0x000fe400000001ff */
[----:B------:R-:W-:Y:S01]  /*00f0*/  IMAD R13, R13, UR20, RZ ;  /* 0x000000140d0d7c24 */ /* 0x000fe2000f8e02ff */
[----:B------:R-:W-:Y:S01]  /*0100*/  UMOV UR4, URZ ;  /* 0x000000ff00047c82 */ /* 0x000fe20008000000 */
[----:B------:R-:W0:Y:S04]  /*0110*/  LDCU.64 UR18, c[0x0][0x358] ;  /* 0x00006b00ff1277ac */ /* 0x000e280008000a00 */
[----:B------:R-:W-:Y:S05]  /*0120*/  BRA.U !UP0, `(.L_x_0) ;  /* 0x0000000508047547 */ /* 0x000fea000b800000 */
[----:B------:R-:W1:Y:S01]  /*0130*/  LDCU.128 UR24, c[0x0][0x380] ;  /* 0x00007000ff1877ac */ /* 0x000e620008000c00 */
[----:B------:R-:W-:Y:S02]  /*0140*/  MOV R12, RZ ;  /* 0x000000ff000c7202 */ /* 0x000fe40000000f00 */
[----:B------:R-:W-:Y:S01]  /*0150*/  MOV R14, R0 ;  /* 0x00000000000e7202 */ /* 0x000fe20000000f00 */
[----:B------:R-:W-:-:S04]  /*0160*/  ULOP3.LUT UR4, UR20, 0x7ffffff8, URZ, 0xc0, !UPT ;  /* 0x7ffffff814047892 */ /* 0x000fc8000f8ec0ff */
[----:B------:R-:W-:Y:S01]  /*0170*/  UIADD3 UR5, UPT, UPT, -UR4, URZ, URZ ;  /* 0x000000ff04057290 */ /* 0x000fe2000fffe1ff */
[----:B-1----:R-:W-:Y:S01]  /*0180*/  MOV R2, UR24 ;  /* 0x0000001800027c02 */ /* 0x002fe20008000f00 */
[----:B------:R-:W-:Y:S01]  /*0190*/  UIMAD.WIDE UR6, UR20, 0x8, UR26 ;  /* 0x00000008140678a5 */ /* 0x000fe2000f8e021a */
[----:B------:R-:W-:Y:S01]  /*01a0*/  MOV R3, UR25 ;  /* 0x0000001900037c02 */ /* 0x000fe20008000f00 */
[----:B------:R-:W-:Y:S02]  /*01b0*/  UIMAD.WIDE UR8, UR20, 0xc, UR26 ;  /* 0x0000000c140878a5 */ /* 0x000fe4000f8e021a */
[----:B------:R-:W-:Y:S01]  /*01c0*/  UIMAD.WIDE UR10, UR20, 0x10, UR26 ;  /* 0x00000010140a78a5 */ /* 0x000fe2000f8e021a */
[----:B------:R-:W-:Y:S01]  /*01d0*/  IMAD.WIDE.U32 R2, R13, 0x4, R2 ;  /* 0x000000040d027825 */ /* 0x000fe200078e0002 */
[----:B------:R-:W-:Y:S02]  /*01e0*/  UIMAD.WIDE UR12, UR20, 0x14, UR26 ;  /* 0x00000014140c78a5 */ /* 0x000fe4000f8e021a */
[----:B------:R-:W-:Y:S01]  /*01f0*/  UIMAD.WIDE UR14, UR20, 0x18, UR26 ;  /* 0x00000018140e78a5 */ /* 0x000fe2000f8e021a */
[----:B------:R-:W-:Y:S01]  /*0200*/  IADD3 R2, P0, PT, R2, 0x10, RZ ;  /* 0x0000001002027810 */ /* 0x000fe20007f1e0ff */
[----:B------:R-:W-:-:S03]  /*0210*/  UIMAD.WIDE UR16, UR20, 0x1c, UR26 ;  /* 0x0000001c141078a5 */ /* 0x000fc6000f8e021a */
[----:B------:R-:W-:-:S09]  /*0220*/  IADD3.X R3, PT, PT, RZ, R3, RZ, P0, !PT ;  /* 0x00000003ff037210 */ /* 0x000fd200007fe4ff */
.L_x_1:
[----:B------:R-:W-:Y:S01]  /*0230*/  UIMAD.WIDE UR22, UR20, 0x4, UR26 ;  /* 0x00000004141678a5 */ /* 0x000fe2000f8e021a */
[----:B------:R-:W-:Y:S02]  /*0240*/  IMAD.MOV.U32 R23, RZ, RZ, 0x4 ;  /* 0x00000004ff177424 */ /* 0x000fe400078e00ff */
[----:B------:R-:W-:Y:S01]  /*0250*/  HFMA2 R11, -RZ, RZ, 0, 2.384185791015625e-07 ;  /* 0x00000004ff0b7431 */ /* 0x000fe200000001ff */
[----:B------:R-:W-:Y:S01]  /*0260*/  MOV R25, 0x4 ;  /* 0x0000000400197802 */ /* 0x000fe20000000f00 */
[----:B0-----:R-:W2:Y:S01]  /*0270*/  LDG.E R21, desc[UR18][R2.64+-0x10] ;  /* 0xfffff01202157981 */ /* 0x001ea2000c1e1900 */
[C---:B------:R-:W-:Y:S01]  /*0280*/  IMAD.WIDE R22, R14.reuse, R23, UR26 ;  /* 0x0000001a0e167e25 */ /* 0x040fe2000f8e0217 */
[----:B------:R-:W-:Y:S02]  /*0290*/  MOV R8, UR22 ;  /* 0x0000001600087c02 */ /* 0x000fe40008000f00 */
[----:B------:R-:W-:Y:S01]  /*02a0*/  MOV R9, UR23 ;  /* 0x0000001700097c02 */ /* 0x000fe20008000f00 */
[----:B------:R-:W3:Y:S02]  /*02b0*/  LDG.E R19, desc[UR18][R2.64+-0xc] ;  /* 0xfffff41202137981 */ /* 0x000ee4000c1e1900 */
[----:B------:R-:W-:-:S02]  /*02c0*/  IMAD.WIDE R8, R14, 0x4, R8 ;  /* 0x000000040e087825 */ /* 0x000fc400078e0208 */
[----:B------:R-:W2:Y:S01]  /*02d0*/  LDG.E R22, desc[UR18][R22.64] ;  /* 0x0000001216167981 */ /* 0x000ea2000c1e1900 */
[----:B------:R-:W-:Y:S01]  /*02e0*/  MOV R5, 0x4 ;  /* 0x0000000400057802 */ /* 0x000fe20000000f00 */
[C---:B------:R-:W-:Y:S02]  /*02f0*/  IMAD.WIDE R24, R14.reuse, R25, UR6 ;  /* 0x000000060e187e25 */ /* 0x040fe4000f8e0219 */
[----:B------:R0:W3:Y:S02]  /*0300*/  LDG.E R20, desc[UR18][R8.64] ;  /* 0x0000001208147981 */ /* 0x0000e4000c1e1900 */
[----:B------:R-:W-:Y:S02]  /*0310*/  IMAD.WIDE R10, R14, R11, UR8 ;  /* 0x000000080e0a7e25 */ /* 0x000fe4000f8e020b */
[----:B------:R-:W4:Y:S04]  /*0320*/  LDG.E R18, desc[UR18][R24.64] ;  /* 0x0000001218127981 */ /* 0x000f28000c1e1900 */
[----:B------:R-:W4:Y:S01]  /*0330*/  LDG.E R17, desc[UR18][R2.64+-0x8] ;  /* 0xfffff81202117981 */ /* 0x000f22000c1e1900 */
[----:B0-----:R-:W-:-:S02]  /*0340*/  HFMA2 R9, -RZ, RZ, 0, 2.384185791015625e-07 ;  /* 0x00000004ff097431 */ /* 0x001fc400000001ff */
[----:B------:R-:W-:Y:S01]  /*0350*/  IMAD.MOV.U32 R7, RZ, RZ, 0x4 ;  /* 0x00000004ff077424 */ /* 0x000fe200078e00ff */
[----:B------:R0:W5:Y:S01]  /*0360*/  LDG.E R16, desc[UR18][R10.64] ;  /* 0x000000120a107981 */ /* 0x000162000c1e1900 */
[----:B------:R-:W-:-:S03]  /*0370*/  IMAD.WIDE R4, R14, R5, UR10 ;  /* 0x0000000a0e047e25 */ /* 0x000fc6000f8e0205 */
[----:B------:R-:W5:Y:S01]  /*0380*/  LDG.E R15, desc[UR18][R2.64+-0x4] ;  /* 0xfffffc12020f7981 */ /* 0x000f62000c1e1900 */
[C---:B------:R-:W-:Y:S01]  /*0390*/  IMAD.WIDE R6, R14.reuse, R7, UR12 ;  /* 0x0000000c0e067e25 */ /* 0x040fe2000f8e0207 */
[----:B------:R-:W-:Y:S02]  /*03a0*/  MOV R27, 0x4 ;  /* 0x00000004001b7802 */ /* 0x000fe40000000f00 */
[----:B------:R1:W5:Y:S01]  /*03b0*/  LDG.E R4, desc[UR18][R4.64] ;  /* 0x0000001204047981 */ /* 0x000362000c1e1900 */
[----:B------:R-:W-:-:S03]  /*03c0*/  IMAD.WIDE R8, R14, R9, UR14 ;  /* 0x0000000e0e087e25 */ /* 0x000fc6000f8e0209 */
[----:B------:R-:W5:Y:S01]  /*03d0*/  LDG.E R23, desc[UR18][R2.64] ;  /* 0x0000001202177981 */ /* 0x000f62000c1e1900 */
[----:B0-----:R-:W-:-:S03]  /*03e0*/  IMAD.WIDE R10, R14, R27, UR16 ;  /* 0x000000100e0a7e25 */ /* 0x001fc6000f8e021b */
[----:B------:R-:W5:Y:S04]  /*03f0*/  LDG.E R7, desc[UR18][R6.64] ;  /* 0x0000001206077981 */ /* 0x000f68000c1e1900 */
[----:B------:R-:W5:Y:S04]  /*0400*/  LDG.E R24, desc[UR18][R2.64+0x4] ;  /* 0x0000041202187981 */ /* 0x000f68000c1e1900 */
[----:B------:R-:W5:Y:S04]  /*0410*/  LDG.E R8, desc[UR18][R8.64] ;  /* 0x0000001208087981 */ /* 0x000f68000c1e1900 */
[----:B------:R-:W5:Y:S04]  /*0420*/  LDG.E R25, desc[UR18][R2.64+0x8] ;  /* 0x0000081202197981 */ /* 0x000f68000c1e1900 */
[----:B------:R-:W5:Y:S04]  /*0430*/  LDG.E R10, desc[UR18][R10.64] ;  /* 0x000000120a0a7981 */ /* 0x000f68000c1e1900 */
[----:B------:R0:W5:Y:S01]  /*0440*/  LDG.E R27, desc[UR18][R2.64+0xc] ;  /* 0x00000c12021b7981 */ /* 0x000162000c1e1900 */
[----:B------:R-:W-:-:S04]  /*0450*/  UIADD3 UR5, UPT, UPT, UR5, 0x8, URZ ;  /* 0x0000000805057890 */ /* 0x000fc8000fffe0ff */
[----:B------:R-:W-:Y:S01]  /*0460*/  UISETP.NE.AND UP0, UPT, UR5, URZ, UPT ;  /* 0x000000ff0500728c */ /* 0x000fe2000bf05270 */
[----:B-1----:R-:W-:Y:S02]  /*0470*/  MOV R5, UR20 ;  /* 0x0000001400057c02 */ /* 0x002fe40008000f00 */
[----:B0-----:R-:W-:Y:S02]  /*0480*/  IADD3 R2, P0, PT, R2, 0x20, RZ ;  /* 0x0000002002027810 */ /* 0x001fe40007f1e0ff */
[----:B------:R-:W-:Y:S02]  /*0490*/  LEA R14, R5, R14, 0x3 ;  /* 0x0000000e050e7211 */ /* 0x000fe400078e18ff */
[----:B------:R-:W-:Y:S01]  /*04a0*/  IADD3.X R3, PT, PT, RZ, R3, RZ, P0, !PT ;  /* 0x00000003ff037210 */ /* 0x000fe200007fe4ff */
[----:B--2---:R-:W-:-:S04]  /*04b0*/  IMAD R21, R21, R22, R12 ;  /* 0x0000001615157224 */ /* 0x004fc800078e020c */
[----:B---3--:R-:W-:-:S04]  /*04c0*/  IMAD R19, R19, R20, R21 ;  /* 0x0000001413137224 */ /* 0x008fc800078e0215 */
[----:B----4-:R-:W-:-:S04]  /*04d0*/  IMAD R17, R17, R18, R19 ;  /* 0x0000001211117224 */ /* 0x010fc800078e0213 */
[----:B-----5:R-:W-:-:S04]  /*04e0*/  IMAD R15, R15, R16, R17 ;  /* 0x000000100f0f7224 */ /* 0x020fc800078e0211 */
[----:B------:R-:W-:-:S04]  /*04f0*/  IMAD R4, R23, R4, R15 ;  /* 0x0000000417047224 */ /* 0x000fc800078e020f */
[----:B------:R-:W-:-:S04]  /*0500*/  IMAD R4, R24, R7, R4 ;  /* 0x0000000718047224 */ /* 0x000fc800078e0204 */
[----:B------:R-:W-:-:S04]  /*0510*/  IMAD R4, R25, R8, R4 ;  /* 0x0000000819047224 */ /* 0x000fc800078e0204 */
[----:B------:R-:W-:Y:S01]  /*0520*/  IMAD R12, R27, R10, R4 ;  /* 0x0000000a1b0c7224 */ /* 0x000fe200078e0204 */
[----:B------:R-:W-:Y:S06]  /*0530*/  BRA.U UP0, `(.L_x_1) ;  /* 0xfffffffd003c7547 */ /* 0x000fec000b83ffff */
.L_x_0:
[----:B------:R-:W-:-:S04]  /*0540*/  ULOP3.LUT UR6, UR20, 0x7, URZ, 0xc0, !UPT ;  /* 0x0000000714067892 */ /* 0x000fc8000f8ec0ff */
[----:B------:R-:W-:-:S09]  /*0550*/  UISETP.NE.AND UP0, UPT, UR6, URZ, UPT ;  /* 0x000000ff0600728c */ /* 0x000fd2000bf05270 */
[----:B------:R-:W-:Y:S05]  /*0560*/  BRA.U !UP0, `(.L_x_2) ;  /* 0x0000000508387547 */ /* 0x000fea000b800000 */
[----:B------:R-:W-:Y:S02]  /*0570*/  UISETP.GE.U32.AND UP0, UPT, UR6, 0x4, UPT ;  /* 0x000000040600788c */ /* 0x000fe4000bf06070 */
[----:B------:R-:W-:-:S04]  /*0580*/  ULOP3.LUT UR5, UR20, 0x3, URZ, 0xc0, !UPT ;  /* 0x0000000314057892 */ /* 0x000fc8000f8ec0ff */
[----:B------:R-:W-:-:S03]  /*0590*/  UISETP.NE.AND UP1, UPT, UR5, URZ, UPT ;  /* 0x000000ff0500728c */ /* 0x000fc6000bf25270 */
[----:B------:R-:W-:Y:S08]  /*05a0*/  BRA.U !UP0, `(.L_x_3) ;  /* 0x00000001087c7547 */ /* 0x000ff0000b800000 */
[----:B------:R-:W1:Y:S01]  /*05b0*/  LDC.64 R6, c[0x0][0x388] ;  /* 0x0000e200ff067b82 */ /* 0x000e620000000a00 */
[----:B------:R-:W2:Y:S01]  /*05c0*/  LDCU.64 UR6, c[0x0][0x380] ;  /* 0x00007000ff0677ac */ /* 0x000ea20008000a00 */
[----:B------:R-:W-:Y:S01]  /*05d0*/  IMAD.U32 R9, RZ, RZ, UR4 ;  /* 0x00000004ff097e24 */ /* 0x000fe2000f8e00ff */
[C---:B------:R-:W-:Y:S02]  /*05e0*/  IADD3 R3, PT, PT, R13.reuse, UR4, RZ ;  /* 0x000000040d037c10 */ /* 0x040fe4000fffe0ff */
[----:B------:R-:W-:Y:S01]  /*05f0*/  IADD3 R10, P0, PT, R13, UR4, RZ ;  /* 0x000000040d0a7c10 */ /* 0x000fe2000ff1e0ff */
[----:B------:R-:W-:Y:S01]  /*0600*/  IMAD R9, R9, UR20, R0 ;  /* 0x0000001409097c24 */ /* 0x000fe2000f8e0200 */
[----:B------:R-:W-:Y:S01]  /*0610*/  MOV R11, UR20 ;  /* 0x00000014000b7c02 */ /* 0x000fe20008000f00 */
[----:B------:R-:W3:Y:S01]  /*0620*/  LDC.64 R4, c[0x0][0x380] ;  /* 0x0000e000ff047b82 */ /* 0x000ee20000000a00 */
[----:B------:R-:W-:Y:S01]  /*0630*/  MOV R15, UR20 ;  /* 0x00000014000f7c02 */ /* 0x000fe20008000f00 */
[----:B-1----:R-:W-:Y:S01]  /*0640*/  IMAD.WIDE R6, R9, 0x4, R6 ;  /* 0x0000000409067825 */ /* 0x002fe200078e0206 */
[----:B------:R-:W-:-:S05]  /*0650*/  MOV R9, UR20 ;  /* 0x0000001400097c02 */ /* 0x000fca0008000f00 */
[----:B------:R-:W-:Y:S02]  /*0660*/  IMAD.WIDE R8, R9, 0x4, R6 ;  /* 0x0000000409087825 */ /* 0x000fe400078e0206 */
[----:B0-----:R-:W4:Y:S02]  /*0670*/  LDG.E R6, desc[UR18][R6.64] ;  /* 0x0000001206067981 */ /* 0x001f24000c1e1900 */
[----:B---3--:R-:W-:Y:S01]  /*0680*/  IMAD.WIDE.U32 R4, R3, 0x4, R4 ;  /* 0x0000000403047825 */ /* 0x008fe200078e0004 */
[----:B------:R-:W-:Y:S01]  /*0690*/  IADD3.X R3, PT, PT, RZ, RZ, RZ, P0, !PT ;  /* 0x000000ffff037210 */ /* 0x000fe200007fe4ff */
[----:B------:R-:W3:Y:S01]  /*06a0*/  LDG.E R17, desc[UR18][R8.64] ;  /* 0x0000001208117981 */ /* 0x000ee2000c1e1900 */
[----:B--2---:R-:W-:-:S03]  /*06b0*/  LEA R2, P0, R10, UR6, 0x2 ;  /* 0x000000060a027c11 */ /* 0x004fc6000f8010ff */
[----:B------:R-:W4:Y:S01]  /*06c0*/  LDG.E R5, desc[UR18][R4.64] ;  /* 0x0000001204057981 */ /* 0x000f22000c1e1900 */
[----:B------:R-:W-:Y:S01]  /*06d0*/  LEA.HI.X R3, R10, UR7, R3, 0x2, P0 ;  /* 0x000000070a037c11 */ /* 0x000fe200080f1403 */
[----:B------:R-:W-:-:S04]  /*06e0*/  IMAD.WIDE R10, R11, 0x4, R8 ;  /* 0x000000040b0a7825 */ /* 0x000fc800078e0208 */
[----:B------:R-:W3:Y:S01]  /*06f0*/  LDG.E R16, desc[UR18][R2.64+0x4] ;  /* 0x0000041202107981 */ /* 0x000ee2000c1e1900 */
[----:B------:R-:W-:-:S03]  /*0700*/  IMAD.WIDE R14, R15, 0x4, R10 ;  /* 0x000000040f0e7825 */ /* 0x000fc600078e020a */
[----:B------:R-:W2:Y:S04]  /*0710*/  LDG.E R19, desc[UR18][R10.64] ;  /* 0x000000120a137981 */ /* 0x000ea8000c1e1900 */
[----:B------:R-:W2:Y:S04]  /*0720*/  LDG.E R18, desc[UR18][R2.64+0x8] ;  /* 0x0000081202127981 */ /* 0x000ea8000c1e1900 */
[----:B------:R-:W5:Y:S04]  /*0730*/  LDG.E R20, desc[UR18][R2.64+0xc] ;  /* 0x00000c1202147981 */ /* 0x000f68000c1e1900 */
[----:B------:R-:W5:Y:S01]  /*0740*/  LDG.E R14, desc[UR18][R14.64] ;  /* 0x000000120e0e7981 */ /* 0x000f62000c1e1900 */
[----:B------:R-:W-:Y:S01]  /*0750*/  UIADD3 UR4, UPT, UPT, UR4, 0x4, URZ ;  /* 0x0000000404047890 */ /* 0x000fe2000fffe0ff */
[----:B----4-:R-:W-:-:S04]  /*0760*/  IMAD R5, R5, R6, R12 ;  /* 0x0000000605057224 */ /* 0x010fc800078e020c */
[----:B---3--:R-:W-:-:S04]  /*0770*/  IMAD R5, R16, R17, R5 ;  /* 0x0000001110057224 */ /* 0x008fc800078e0205 */
[----:B--2---:R-:W-:-:S04]  /*0780*/  IMAD R5, R18, R19, R5 ;  /* 0x0000001312057224 */ /* 0x004fc800078e0205 */
[----:B-----5:R-:W-:-:S07]  /*0790*/  IMAD R12, R20, R14, R5 ;  /* 0x0000000e140c7224 */ /* 0x020fce00078e0205 */
.L_x_3:
[----:B------:R-:W-:Y:S05]  /*07a0*/  BRA.U !UP1, `(.L_x_2) ;  /* 0x0000000109a87547 */ /* 0x000fea000b800000 */
[----:B------:R-:W-:Y:S01]  /*07b0*/  UISETP.NE.AND UP0, UPT, UR5, 0x1, UPT ;  /* 0x000000010500788c */ /* 0x000fe2000bf05270 */
[----:B------:R-:W-:Y:S01]  /*07c0*/  MOV R7, UR4 ;  /* 0x0000000400077c02 */ /* 0x000fe20008000f00 */
[----:B------:R-:W-:Y:S02]  /*07d0*/  ULOP3.LUT UR5, UR20, 0x1, URZ, 0xc0, !UPT ;  /* 0x0000000114057892 */ /* 0x000fe4000f8ec0ff */
[----:B------:R-:W-:Y:S02]  /*07e0*/  MOV R15, UR20 ;  /* 0x00000014000f7c02 */ /* 0x000fe40008000f00 */
[----:B------:R-:W-:Y:S01]  /*07f0*/  UISETP.NE.U32.AND UP1, UPT, UR5, 0x1, UPT ;  /* 0x000000010500788c */ /* 0x000fe2000bf25070 */
[----:B------:R-:W-:-:S04]  /*0800*/  PLOP3.LUT P1, PT, PT, PT, UP0, 0x80, 0x8 ;  /* 0x000000000008781c */ /* 0x000fc80003f2f008 */
[----:B------:R-:W1:Y:S01]  /*0810*/  @UP0 LDCU.128 UR8, c[0x0][0x380] ;  /* 0x00007000ff0807ac */ /* 0x000e620008000c00 */
[----:B------:R-:W-:Y:S01]  /*0820*/  PLOP3.LUT P0, PT, PT, PT, UP1, 0x80, 0x8 ;  /* 0x000000000008781c */ /* 0x000fe20003f0f018 */
[----:B------:R-:W2:Y:S04]  /*0830*/  @UP0 LDCU.64 UR6, c[0x0][0x380] ;  /* 0x00007000ff0607ac */ /* 0x000ea80008000a00 */
[----:B------:R-:W3:Y:S03]  /*0840*/  @!UP1 LDCU.128 UR12, c[0x0][0x380] ;  /* 0x00007000ff0c97ac */ /* 0x000ee60008000c00 */
[C---:B------:R-:W-:Y:S02]  /*0850*/  @P1 IADD3 R3, PT, PT, R13.reuse, UR4, RZ ;  /* 0x000000040d031c10 */ /* 0x040fe4000fffe0ff */
[----:B------:R-:W-:Y:S01]  /*0860*/  @P1 IADD3 R6, P2, PT, R13, UR4, RZ ;  /* 0x000000040d061c10 */ /* 0x000fe2000ff5e0ff */
[----:B------:R-:W-:Y:S01]  /*0870*/  @UP0 UIADD3 UR4, UPT, UPT, UR4, 0x2, URZ ;  /* 0x0000000204040890 */ /* 0x000fe2000fffe0ff */
[----:B-1----:R-:W-:Y:S01]  /*0880*/  MOV R11, UR9 ;  /* 0x00000009000b7c02 */ /* 0x002fe20008000f00 */
[----:B------:R-:W-:Y:S01]  /*0890*/  IMAD.U32 R10, RZ, RZ, UR8 ;  /* 0x00000008ff0a7e24 */ /* 0x000fe2000f8e00ff */
[----:B------:R-:W-:-:S02]  /*08a0*/  MOV R4, UR10 ;  /* 0x0000000a00047c02 */ /* 0x000fc40008000f00 */
[----:B------:R-:W-:Y:S01]  /*08b0*/  MOV R5, UR11 ;  /* 0x0000000b00057c02 */ /* 0x000fe20008000f00 */
[----:B------:R-:W-:-:S04]  /*08c0*/  @P1 IMAD.WIDE.U32 R10, R3, 0x4, R10 ;  /* 0x00000004030a1825 */ /* 0x000fc800078e000a */
[----:B------:R-:W-:Y:S01]  /*08d0*/  @P1 IMAD R3, R7, UR20, R0 ;  /* 0x0000001407031c24 */ /* 0x000fe2000f8e0200 */
[----:B------:R-:W-:Y:S01]  /*08e0*/  @P1 IADD3.X R7, PT, PT, RZ, RZ, RZ, P2, !PT ;  /* 0x000000ffff071210 */ /* 0x000fe200017fe4ff */
[----:B------:R-:W-:Y:S01]  /*08f0*/  IMAD.U32 R19, RZ, RZ, UR4 ;  /* 0x00000004ff137e24 */ /* 0x000fe2000f8e00ff */
[C---:B--2---:R-:W-:Y:S01]  /*0900*/  @P1 LEA R2, P2, R6.reuse, UR6, 0x2 ;  /* 0x0000000606021c11 */ /* 0x044fe2000f8410ff */
[----:B------:R-:W-:Y:S01]  /*0910*/  @P1 IMAD.WIDE R4, R3, 0x4, R4 ;  /* 0x0000000403041825 */ /* 0x000fe200078e0204 */
[----:B------:R-:W-:Y:S01]  /*0920*/  @!P0 IADD3 R17, PT, PT, R13, UR4, RZ ;  /* 0x000000040d118c10 */ /* 0x000fe2000fffe0ff */
[----:B0-----:R-:W2:Y:S01]  /*0930*/  @P1 LDG.E R11, desc[UR18][R10.64] ;  /* 0x000000120a0b1981 */ /* 0x001ea2000c1e1900 */
[----:B------:R-:W-:Y:S01]  /*0940*/  @P1 LEA.HI.X R3, R6, UR7, R7, 0x2, P2 ;  /* 0x0000000706031c11 */ /* 0x000fe200090f1407 */
[----:B------:R-:W-:Y:S01]  /*0950*/  @!P0 IMAD R19, R19, UR20, R0 ;  /* 0x0000001413138c24 */ /* 0x000fe2000f8e0200 */
[----:B---3--:R-:W-:Y:S01]  /*0960*/  MOV R6, UR12 ;  /* 0x0000000c00067c02 */ /* 0x008fe20008000f00 */
[----:B------:R-:W-:Y:S01]  /*0970*/  @P1 IMAD.WIDE R14, R15, 0x4, R4 ;  /* 0x000000040f0e1825 */ /* 0x000fe200078e0204 */
[----:B------:R-:W-:Y:S01]  /*0980*/  MOV R7, UR13 ;  /* 0x0000000d00077c02 */ /* 0x000fe20008000f00 */
[----:B------:R-:W2:Y:S01]  /*0990*/  @P1 LDG.E R4, desc[UR18][R4.64] ;  /* 0x0000001204041981 */ /* 0x000ea2000c1e1900 */
[----:B------:R-:W-:-:S02]  /*09a0*/  MOV R8, UR14 ;  /* 0x0000000e00087c02 */ /* 0x000fc40008000f00 */
[----:B------:R-:W-:Y:S01]  /*09b0*/  MOV R9, UR15 ;  /* 0x0000000f00097c02 */ /* 0x000fe20008000f00 */
[----:B------:R-:W-:Y:S01]  /*09c0*/  @!P0 IMAD.WIDE.U32 R6, R17, 0x4, R6 ;  /* 0x0000000411068825 */ /* 0x000fe200078e0006 */
[----:B------:R-:W3:Y:S03]  /*09d0*/  @P1 LDG.E R14, desc[UR18][R14.64] ;  /* 0x000000120e0e1981 */ /* 0x000ee6000c1e1900 */
[----:B------:R-:W-:Y:S01]  /*09e0*/  @!P0 IMAD.WIDE R8, R19, 0x4, R8 ;  /* 0x0000000413088825 */ /* 0x000fe200078e0208 */
[----:B------:R-:W3:Y:S04]  /*09f0*/  @P1 LDG.E R2, desc[UR18][R2.64+0x4] ;  /* 0x0000041202021981 */ /* 0x000ee8000c1e1900 */
[----:B------:R-:W4:Y:S04]  /*0a00*/  @!P0 LDG.E R7, desc[UR18][R6.64] ;  /* 0x0000001206078981 */ /* 0x000f28000c1e1900 */
[----:B------:R-:W4:Y:S01]  /*0a10*/  @!P0 LDG.E R8, desc[UR18][R8.64] ;  /* 0x0000001208088981 */ /* 0x000f22000c1e1900 */
[----:B--2---:R-:W-:-:S04]  /*0a20*/  @P1 IMAD R11, R11, R4, R12 ;  /* 0x000000040b0b1224 */ /* 0x004fc800078e020c */
[----:B---3--:R-:W-:-:S04]  /*0a30*/  @P1 IMAD R12, R2, R14, R11 ;  /* 0x0000000e020c1224 */ /* 0x008fc800078e020b */
[----:B----4-:R-:W-:-:S07]  /*0a40*/  @!P0 IMAD R12, R7, R8, R12 ;  /* 0x00000008070c8224 */ /* 0x010fce00078e020c */
.L_x_2:
[----:B------:R-:W1:Y:S01]  /*0a50*/  LDC.64 R2, c[0x0][0x390] ;  /* 0x0000e400ff027b82 */ /* 0x000e620000000a00 */
[----:B------:R-:W-:-:S05]  /*0a60*/  IADD3 R13, PT, PT, R0, R13, RZ ;  /* 0x0000000d000d7210 */ /* 0x000fca0007ffe0ff */
[----:B-1----:R-:W-:-:S05]  /*0a70*/  IMAD.WIDE R2, R13, 0x4, R2 ;  /* 0x000000040d027825 */ /* 0x002fca00078e0202 */
[----:B0-----:R-:W-:Y:S01]  /*0a80*/  STG.E desc[UR18][R2.64], R12 ;  /* 0x0000000c02007986 */ /* 0x001fe2000c101912 */
[----:B------:R-:W-:Y:S05]  /*0a90*/  EXIT ;  /* 0x000000000000794d */ /* 0x000fea0003800000 */
.L_x_4:
[----:B------:R-:W-:-:S00]  /*0aa0*/  BRA `(.L_x_4) ;  /* 0xfffffffc00fc7947 */ /* 0x000fc0000383ffff */
[----:B------:R-:W-:-:S00]  /*0ab0*/  NOP ;  /* 0x0000000000007918 */ /* 0x000fc00000000000 */
        /* <DEDUP_REMOVED lines=12> */
.L_x_5:


//--------------------- .nv.shared.reserved.0     --------------------------
	.section	.nv.shared.reserved.0,"aw",@nobits
	.weak		__nv_reservedSMEM_offset_0_alias
	.size		__nv_reservedSMEM_offset_0_alias, 0, 64
	.other		__nv_reservedSMEM_offset_0_alias,@"STO_CUDA_RESERVED_SHARED STV_DEFAULT"
__nv_reservedSMEM_offset_0_alias:
	.zero		0
	.zero		64


//--------------------- .nv.constant0._Z28parallelMatrixMultiplicationPiS_S_i --------------------------
	.section	.nv.constant0._Z28parallelMatrixMultiplicationPiS_S_i,"a",@progbits
	.sectionflags	@""
	.align	4
.nv.constant0._Z28parallelMatrixMultiplicationPiS_S_i:
	.zero		924


//--------------------- SYMBOLS --------------------------

	.type		.nv.reservedSmem.offset0,@object
	.size		.nv.reservedSmem.offset0,0x4
